.version 2.0 
.target sm_20
.global .s32  gresult;
.global .s32  gargc;

// For Maxwell expect the mad.hi to become shr+iadd
.entry main {
   .reg .s32 a, b, c;

   ld.global.s32  b, [gresult];
   ld.global.s32  c, [gargc];
   mad.hi.s32   a, b, 32, c;
   st.global.s32 [gresult], a;
   
   exit;
}


// ===== COMPILED SASS (sm_100) =====

	.target	sm_100

	.elftype	@"ET_EXEC"


//--------------------- .note.nv.tkinfo           --------------------------
	.section	.note.nv.tkinfo,"",@"SHT_NOTE"
	.sectionflags	@"SHF_NOTE_NV_TKINFO"
	.tkinfo
        /*0018*/ 	.word	0x00000002
        /*0030*/ 	.string	""
        /*0030*/ 	.string	"ptxas"
        /*0030*/ 	.string	"Cuda compilation tools, release 13.0, V13.0.88"
        /*0030*/ 	.string	"Build cuda_13.0.r13.0/compiler.36424714_0"
        /*0030*/ 	.string	"-arch sm_100 "



//--------------------- .note.nv.cuinfo           --------------------------
	.section	.note.nv.cuinfo,"",@"SHT_NOTE"
	.sectionflags	@"SHF_NOTE_NV_CUINFO"
        /*0018*/ 	.short	0x0002
        /*001a*/ 	.short	0x0014
        /*001c*/ 	.short	0x0082
	.zero		2


//--------------------- .nv.info                  --------------------------
	.section	.nv.info,"",@"SHT_CUDA_INFO"
	.align	4


	//----- nvinfo : EIATTR_REGCOUNT
	.align		4
        /*0000*/ 	.byte	0x04, 0x2f
        /*0002*/ 	.short	(.L_3 - .L_2)
	.align		4
.L_2:
        /*0004*/ 	.word	index@(main)
        /*0008*/ 	.word	0x0000000a


	//----- nvinfo : EIATTR_FRAME_SIZE
	.align		4
.L_3:
        /*000c*/ 	.byte	0x04, 0x11
        /*000e*/ 	.short	(.L_5 - .L_4)
	.align		4
.L_4:
        /*0010*/ 	.word	index@(main)
        /*0014*/ 	.word	0x00000000


	//----- nvinfo : EIATTR_MIN_STACK_SIZE
	.align		4
.L_5:
        /*0018*/ 	.byte	0x04, 0x12
        /*001a*/ 	.short	(.L_7 - .L_6)
	.align		4
.L_6:
        /*001c*/ 	.word	index@(main)
        /*0020*/ 	.word	0x00000000
.L_7:


//--------------------- .nv.compat                --------------------------
	.section	.nv.compat,"",@"SHT_CUDA_COMPAT_INFO"
	.align	4
        /*0000*/ 	.byte	0x02, 0x09, 0x00, 0x00, 0x02, 0x02, 0x01, 0x00, 0x02, 0x05, 0x05, 0x00, 0x03, 0x07, 0x01, 0x01
        /*0010*/ 	.byte	0x02, 0x03, 0x00, 0x00, 0x02, 0x06, 0x01, 0x00, 0x04, 0x0b, 0x08, 0x00, 0x09, 0x00, 0x00, 0x00
        /*0020*/ 	.byte	0x00, 0x00, 0x00, 0x00


//--------------------- .nv.info.main             --------------------------
	.section	.nv.info.main,"",@"SHT_CUDA_INFO"
	.sectionflags	@""
	.align	4


	//----- nvinfo : EIATTR_CUDA_API_VERSION
	.align		4
        /*0000*/ 	.byte	0x04, 0x37
        /*0002*/ 	.short	(.L_9 - .L_8)
.L_8:
        /*0004*/ 	.word	0x00000082


	//----- nvinfo : EIATTR_SPARSE_MMA_MASK
	.align		4
.L_9:
        /*0008*/ 	.byte	0x03, 0x50
        /*000a*/ 	.short	0x0000


	//----- nvinfo : EIATTR_MAXREG_COUNT
	.align		4
        /*000c*/ 	.byte	0x03, 0x1b
        /*000e*/ 	.short	0x00ff


	//----- nvinfo : EIATTR_MERCURY_ISA_VERSION
	.align		4
        /*0010*/ 	.byte	0x03, 0x5f
        /*0012*/ 	.short	0x0101


	//----- nvinfo : EIATTR_VRC_CTA_INIT_COUNT
	.align		4
        /*0014*/ 	.byte	0x02, 0x4a
	.zero		1
	.zero		1


	//----- nvinfo : EIATTR_EXIT_INSTR_OFFSETS
	.align		4
        /*0018*/ 	.byte	0x04, 0x1c
        /*001a*/ 	.short	(.L_11 - .L_10)


	//   ....[0]....
.L_10:
        /*001c*/ 	.word	0x00000080


	//----- nvinfo : EIATTR_SW_WAR
	.align		4
.L_11:
        /*0020*/ 	.byte	0x04, 0x36
        /*0022*/ 	.short	(.L_13 - .L_12)
.L_12:
        /*0024*/ 	.word	0x00000008
.L_13:


//--------------------- .nv.callgraph             --------------------------
	.section	.nv.callgraph,"",@"SHT_CUDA_CALLGRAPH"
	.align	4
	.sectionentsize	8
	.align		4
        /*0000*/ 	.word	0x00000000
	.align		4
        /*0004*/ 	.word	0xffffffff
	.align		4
        /*0008*/ 	.word	0x00000000
	.align		4
        /*000c*/ 	.word	0xfffffffe
	.align		4
        /*0010*/ 	.word	0x00000000
	.align		4
        /*0014*/ 	.word	0xfffffffd
	.align		4
        /*0018*/ 	.word	0x00000000
	.align		4
        /*001c*/ 	.word	0xfffffffc


//--------------------- .nv.constant4             --------------------------
	.section	.nv.constant4,"a",@progbits
	.align	8
	.align		8
.nv.constant4:
        /*0000*/ 	.dword	gresult
	.align		8
        /*0008*/ 	.dword	gargc


//--------------------- .text.main                --------------------------
	.section	.text.main,"ax",@progbits
	.align	128
.text.main:
        .type           main,@function
        .size           main,(.L_x_1 - main)
        .other          main,@"STO_CUDA_ENTRY STV_DEFAULT"
main:
[----:B------:R-:W-:Y:S08]  /*0000*/  LDC R1, c[0x0][0x37c] ;  /* 0x0000df00ff017b82 */ /* 0x000ff00000000800 */
[----:B------:R-:W0:Y:S01]  /*0010*/  LDC.64 R4, c[0x4][0x8] ;  /* 0x01000200ff047b82 */ /* 0x000e220000000a00 */
[----:B------:R-:W0:Y:S07]  /*0020*/  LDCU.64 UR4, c[0x0][0x358] ;  /* 0x00006b00ff0477ac */ /* 0x000e2e0008000a00 */
[----:B------:R-:W1:Y:S01]  /*0030*/  LDC.64 R2, c[0x4][RZ] ;  /* 0x01000000ff027b82 */ /* 0x000e620000000a00 */
[----:B0-----:R-:W2:Y:S04]  /*0040*/  LDG.E R5, desc[UR4][R4.64] ;  /* 0x0000000404057981 */ /* 0x001ea8000c1e1900 */
[----:B-1----:R-:W2:Y:S02]  /*0050*/  LDG.E R0, desc[UR4][R2.64] ;  /* 0x0000000402007981 */ /* 0x002ea4000c1e1900 */
[----:B--2---:R-:W-:-:S05]  /*0060*/  LEA.HI.SX32 R7, R0, R5, 0x5 ;  /* 0x0000000500077211 */ /* 0x004fca00078f2aff */
[----:B------:R-:W-:Y:S01]  /*0070*/  STG.E desc[UR4][R2.64], R7 ;  /* 0x0000000702007986 */ /* 0x000fe2000c101904 */
[----:B------:R-:W-:Y:S05]  /*0080*/  EXIT ;  /* 0x000000000000794d */ /* 0x000fea0003800000 */
.L_x_0:
[----:B------:R-:W-:-:S00]  /*0090*/  BRA `(.L_x_0) ;  /* 0xfffffffc00fc7947 */ /* 0x000fc0000383ffff */
[----:B------:R-:W-:-:S00]  /*00a0*/  NOP ;  /* 0x0000000000007918 */ /* 0x000fc00000000000 */
        /* <DEDUP_REMOVED lines=13> */
.L_x_1:


//--------------------- .nv.shared.reserved.0     --------------------------
	.section	.nv.shared.reserved.0,"aw",@nobits
	.weak		__nv_reservedSMEM_offset_0_alias
	.size		__nv_reservedSMEM_offset_0_alias, 0, 64
	.other		__nv_reservedSMEM_offset_0_alias,@"STO_CUDA_RESERVED_SHARED STV_DEFAULT"
__nv_reservedSMEM_offset_0_alias:
	.zero		0
	.zero		64


//--------------------- .nv.global                --------------------------
	.section	.nv.global,"aw",@nobits
	.align	4
.nv.global:
	.type		gresult,@object
	.size		gresult,(gargc - gresult)
gresult:
	.zero		4
	.type		gargc,@object
	.size		gargc,(.L_1 - gargc)
gargc:
	.zero		4
.L_1:


//--------------------- .nv.constant0.main        --------------------------
	.section	.nv.constant0.main,"a",@progbits
	.sectionflags	@""
	.align	4
.nv.constant0.main:
	.zero		896


//--------------------- SYMBOLS --------------------------

	.type		.nv.reservedSmem.offset0,@object
	.size		.nv.reservedSmem.offset0,0x4
